//
// Generated by NVIDIA NVVM Compiler
//
// Compiler Build ID: CL-36424714
// Cuda compilation tools, release 13.0, V13.0.88
// Based on NVVM 20.0.0
//

.version 9.0
.target sm_100
.address_size 64

	// .globl	pocl_add_i32

.visible .entry pocl_add_i32(
	.param .u64 .ptr .align 1 pocl_add_i32_param_0,
	.param .u64 .ptr .align 1 pocl_add_i32_param_1,
	.param .u64 .ptr .align 1 pocl_add_i32_param_2
)
{
	.reg .b32 	%r<8>;
	.reg .b64 	%rd<11>;

	ld.param.u64 	%rd1, [pocl_add_i32_param_0];
	ld.param.u64 	%rd2, [pocl_add_i32_param_1];
	ld.param.u64 	%rd3, [pocl_add_i32_param_2];
	cvta.to.global.u64 	%rd4, %rd3;
	cvta.to.global.u64 	%rd5, %rd2;
	cvta.to.global.u64 	%rd6, %rd1;
	mov.u32 	%r1, %ctaid.x;
	mov.u32 	%r2, %ntid.x;
	mov.u32 	%r3, %tid.x;
	mad.lo.s32 	%r4, %r1, %r2, %r3;
	mul.wide.u32 	%rd7, %r4, 4;
	add.s64 	%rd8, %rd6, %rd7;
	ld.global.nc.u32 	%r5, [%rd8];
	add.s64 	%rd9, %rd5, %rd7;
	ld.global.nc.u32 	%r6, [%rd9];
	add.s32 	%r7, %r6, %r5;
	add.s64 	%rd10, %rd4, %rd7;
	st.global.u32 	[%rd10], %r7;
	ret;

}
	// .globl	pocl_mul_i32
.visible .entry pocl_mul_i32(
	.param .u64 .ptr .align 1 pocl_mul_i32_param_0,
	.param .u64 .ptr .align 1 pocl_mul_i32_param_1,
	.param .u64 .ptr .align 1 pocl_mul_i32_param_2
)
{
	.reg .b32 	%r<8>;
	.reg .b64 	%rd<11>;

	ld.param.u64 	%rd1, [pocl_mul_i32_param_0];
	ld.param.u64 	%rd2, [pocl_mul_i32_param_1];
	ld.param.u64 	%rd3, [pocl_mul_i32_param_2];
	cvta.to.global.u64 	%rd4, %rd3;
	cvta.to.global.u64 	%rd5, %rd2;
	cvta.to.global.u64 	%rd6, %rd1;
	mov.u32 	%r1, %ctaid.x;
	mov.u32 	%r2, %ntid.x;
	mov.u32 	%r3, %tid.x;
	mad.lo.s32 	%r4, %r1, %r2, %r3;
	mul.wide.u32 	%rd7, %r4, 4;
	add.s64 	%rd8, %rd6, %rd7;
	ld.global.nc.u32 	%r5, [%rd8];
	add.s64 	%rd9, %rd5, %rd7;
	ld.global.nc.u32 	%r6, [%rd9];
	mul.lo.s32 	%r7, %r6, %r5;
	add.s64 	%rd10, %rd4, %rd7;
	st.global.u32 	[%rd10], %r7;
	ret;

}
	// .globl	pocl_dnn_conv2d_int8_relu
.visible .entry pocl_dnn_conv2d_int8_relu(
	.param .u64 .ptr .align 1 pocl_dnn_conv2d_int8_relu_param_0,
	.param .u64 .ptr .align 1 pocl_dnn_conv2d_int8_relu_param_1,
	.param .u64 .ptr .align 1 pocl_dnn_conv2d_int8_relu_param_2,
	.param .u64 .ptr .align 1 pocl_dnn_conv2d_int8_relu_param_3,
	.param .u64 .ptr .align 1 pocl_dnn_conv2d_int8_relu_param_4,
	.param .u64 .ptr .align 1 pocl_dnn_conv2d_int8_relu_param_5,
	.param .u64 .ptr .align 1 pocl_dnn_conv2d_int8_relu_param_6,
	.param .u64 .ptr .align 1 pocl_dnn_conv2d_int8_relu_param_7
)
{
	.reg .b32 	%r<10>;
	.reg .b64 	%rd<17>;

	ld.param.u64 	%rd1, [pocl_dnn_conv2d_int8_relu_param_3];
	ld.param.u64 	%rd2, [pocl_dnn_conv2d_int8_relu_param_4];
	ld.param.u64 	%rd3, [pocl_dnn_conv2d_int8_relu_param_5];
	ld.param.u64 	%rd4, [pocl_dnn_conv2d_int8_relu_param_6];
	ld.param.u64 	%rd5, [pocl_dnn_conv2d_int8_relu_param_7];
	cvta.to.global.u64 	%rd6, %rd4;
	cvta.to.global.u64 	%rd7, %rd3;
	cvta.to.global.u64 	%rd8, %rd5;
	cvta.to.global.u64 	%rd9, %rd2;
	cvta.to.global.u64 	%rd10, %rd1;
	mov.u32 	%r1, %ctaid.x;
	mov.u32 	%r2, %ntid.x;
	mov.u32 	%r3, %tid.x;
	mad.lo.s32 	%r4, %r1, %r2, %r3;
	mul.wide.u32 	%rd11, %r4, 4;
	add.s64 	%rd12, %rd10, %rd11;
	ld.global.nc.u32 	%r5, [%rd12];
	add.s64 	%rd13, %rd9, %rd11;
	ld.global.nc.u32 	%r6, [%rd13];
	mul.lo.s32 	%r7, %r6, %r5;
	add.s64 	%rd14, %rd8, %rd11;
	st.global.u32 	[%rd14], %r7;
	add.s64 	%rd15, %rd7, %rd11;
	ld.global.nc.u32 	%r8, [%rd15];
	mul.lo.s32 	%r9, %r5, %r8;
	add.s64 	%rd16, %rd6, %rd11;
	st.global.u32 	[%rd16], %r9;
	ret;

}


// ===== COMPILED SASS (sm_100) =====

	.target	sm_100

	.elftype	@"ET_EXEC"


//--------------------- .note.nv.tkinfo           --------------------------
	.section	.note.nv.tkinfo,"",@"SHT_NOTE"
	.sectionflags	@"SHF_NOTE_NV_TKINFO"
	.tkinfo
        /*0018*/ 	.word	0x00000002
        /*0030*/ 	.string	""
        /*0030*/ 	.string	"ptxas"
        /*0030*/ 	.string	"Cuda compilation tools, release 13.0, V13.0.88"
        /*0030*/ 	.string	"Build cuda_13.0.r13.0/compiler.36424714_0"
        /*0030*/ 	.string	"-arch sm_100 -m 64 "



//--------------------- .note.nv.cuinfo           --------------------------
	.section	.note.nv.cuinfo,"",@"SHT_NOTE"
	.sectionflags	@"SHF_NOTE_NV_CUINFO"
        /*0018*/ 	.short	0x0002
        /*001a*/ 	.short	0x0064
        /*001c*/ 	.short	0x0082
	.zero		2


//--------------------- .nv.info                  --------------------------
	.section	.nv.info,"",@"SHT_CUDA_INFO"
	.align	4


	//----- nvinfo : EIATTR_REGCOUNT
	.align		4
        /*0000*/ 	.byte	0x04, 0x2f
        /*0002*/ 	.short	(.L_1 - .L_0)
	.align		4
.L_0:
        /*0004*/ 	.word	index@(pocl_add_i32)
        /*0008*/ 	.word	0x0000000c


	//----- nvinfo : EIATTR_FRAME_SIZE
	.align		4
.L_1:
        /*000c*/ 	.byte	0x04, 0x11
        /*000e*/ 	.short	(.L_3 - .L_2)
	.align		4
.L_2:
        /*0010*/ 	.word	index@(pocl_add_i32)
        /*0014*/ 	.word	0x00000000


	//----- nvinfo : EIATTR_REGCOUNT
	.align		4
.L_3:
        /*0018*/ 	.byte	0x04, 0x2f
        /*001a*/ 	.short	(.L_5 - .L_4)
	.align		4
.L_4:
        /*001c*/ 	.word	index@(pocl_mul_i32)
        /*0020*/ 	.word	0x0000000c


	//----- nvinfo : EIATTR_FRAME_SIZE
	.align		4
.L_5:
        /*0024*/ 	.byte	0x04, 0x11
        /*0026*/ 	.short	(.L_7 - .L_6)
	.align		4
.L_6:
        /*0028*/ 	.word	index@(pocl_mul_i32)
        /*002c*/ 	.word	0x00000000


	//----- nvinfo : EIATTR_REGCOUNT
	.align		4
.L_7:
        /*0030*/ 	.byte	0x04, 0x2f
        /*0032*/ 	.short	(.L_9 - .L_8)
	.align		4
.L_8:
        /*0034*/ 	.word	index@(pocl_dnn_conv2d_int8_relu)
        /*0038*/ 	.word	0x00000014


	//----- nvinfo : EIATTR_FRAME_SIZE
	.align		4
.L_9:
        /*003c*/ 	.byte	0x04, 0x11
        /*003e*/ 	.short	(.L_11 - .L_10)
	.align		4
.L_10:
        /*0040*/ 	.word	index@(pocl_dnn_conv2d_int8_relu)
        /*0044*/ 	.word	0x00000000


	//----- nvinfo : EIATTR_MIN_STACK_SIZE
	.align		4
.L_11:
        /*0048*/ 	.byte	0x04, 0x12
        /*004a*/ 	.short	(.L_13 - .L_12)
	.align		4
.L_12:
        /*004c*/ 	.word	index@(pocl_dnn_conv2d_int8_relu)
        /*0050*/ 	.word	0x00000000


	//----- nvinfo : EIATTR_MIN_STACK_SIZE
	.align		4
.L_13:
        /*0054*/ 	.byte	0x04, 0x12
        /*0056*/ 	.short	(.L_15 - .L_14)
	.align		4
.L_14:
        /*0058*/ 	.word	index@(pocl_mul_i32)
        /*005c*/ 	.word	0x00000000


	//----- nvinfo : EIATTR_MIN_STACK_SIZE
	.align		4
.L_15:
        /*0060*/ 	.byte	0x04, 0x12
        /*0062*/ 	.short	(.L_17 - .L_16)
	.align		4
.L_16:
        /*0064*/ 	.word	index@(pocl_add_i32)
        /*0068*/ 	.word	0x00000000
.L_17:


//--------------------- .nv.compat                --------------------------
	.section	.nv.compat,"",@"SHT_CUDA_COMPAT_INFO"
	.align	4
        /*0000*/ 	.byte	0x02, 0x09, 0x00, 0x00, 0x02, 0x02, 0x01, 0x00, 0x02, 0x05, 0x05, 0x00, 0x03, 0x07, 0x01, 0x01
        /*0010*/ 	.byte	0x02, 0x03, 0x00, 0x00, 0x02, 0x06, 0x01, 0x00, 0x04, 0x0b, 0x08, 0x00, 0x09, 0x00, 0x00, 0x00
        /*0020*/ 	.byte	0x00, 0x00, 0x00, 0x00


//--------------------- .nv.info.pocl_dnn_conv2d_int8_relu --------------------------
	.section	.nv.info.pocl_dnn_conv2d_int8_relu,"",@"SHT_CUDA_INFO"
	.sectionflags	@""
	.align	4


	//----- nvinfo : EIATTR_CUDA_API_VERSION
	.align		4
        /*0000*/ 	.byte	0x04, 0x37
        /*0002*/ 	.short	(.L_19 - .L_18)
.L_18:
        /*0004*/ 	.word	0x00000082


	//----- nvinfo : EIATTR_KPARAM_INFO
	.align		4
.L_19:
        /*0008*/ 	.byte	0x04, 0x17
        /*000a*/ 	.short	(.L_21 - .L_20)
.L_20:
        /*000c*/ 	.word	0x00000000
        /*0010*/ 	.short	0x0007
        /*0012*/ 	.short	0x0038
        /*0014*/ 	.byte	0x00, 0xf5, 0x21, 0x00


	//----- nvinfo : EIATTR_KPARAM_INFO
	.align		4
.L_21:
        /*0018*/ 	.byte	0x04, 0x17
        /*001a*/ 	.short	(.L_23 - .L_22)
.L_22:
        /*001c*/ 	.word	0x00000000
        /*0020*/ 	.short	0x0006
        /*0022*/ 	.short	0x0030
        /*0024*/ 	.byte	0x00, 0xf5, 0x21, 0x00


	//----- nvinfo : EIATTR_KPARAM_INFO
	.align		4
.L_23:
        /*0028*/ 	.byte	0x04, 0x17
        /*002a*/ 	.short	(.L_25 - .L_24)
.L_24:
        /*002c*/ 	.word	0x00000000
        /*0030*/ 	.short	0x0005
        /*0032*/ 	.short	0x0028
        /*0034*/ 	.byte	0x00, 0xf5, 0x21, 0x00


	//----- nvinfo : EIATTR_KPARAM_INFO
	.align		4
.L_25:
        /*0038*/ 	.byte	0x04, 0x17
        /*003a*/ 	.short	(.L_27 - .L_26)
.L_26:
        /*003c*/ 	.word	0x00000000
        /*0040*/ 	.short	0x0004
        /*0042*/ 	.short	0x0020
        /*0044*/ 	.byte	0x00, 0xf5, 0x21, 0x00


	//----- nvinfo : EIATTR_KPARAM_INFO
	.align		4
.L_27:
        /*0048*/ 	.byte	0x04, 0x17
        /*004a*/ 	.short	(.L_29 - .L_28)
.L_28:
        /*004c*/ 	.word	0x00000000
        /*0050*/ 	.short	0x0003
        /*0052*/ 	.short	0x0018
        /*0054*/ 	.byte	0x00, 0xf5, 0x21, 0x00


	//----- nvinfo : EIATTR_KPARAM_INFO
	.align		4
.L_29:
        /*0058*/ 	.byte	0x04, 0x17
        /*005a*/ 	.short	(.L_31 - .L_30)
.L_30:
        /*005c*/ 	.word	0x00000000
        /*0060*/ 	.short	0x0002
        /*0062*/ 	.short	0x0010
        /*0064*/ 	.byte	0x00, 0xf5, 0x21, 0x00


	//----- nvinfo : EIATTR_KPARAM_INFO
	.align		4
.L_31:
        /*0068*/ 	.byte	0x04, 0x17
        /*006a*/ 	.short	(.L_33 - .L_32)
.L_32:
        /*006c*/ 	.word	0x00000000
        /*0070*/ 	.short	0x0001
        /*0072*/ 	.short	0x0008
        /*0074*/ 	.byte	0x00, 0xf5, 0x21, 0x00


	//----- nvinfo : EIATTR_KPARAM_INFO
	.align		4
.L_33:
        /*0078*/ 	.byte	0x04, 0x17
        /*007a*/ 	.short	(.L_35 - .L_34)
.L_34:
        /*007c*/ 	.word	0x00000000
        /*0080*/ 	.short	0x0000
        /*0082*/ 	.short	0x0000
        /*0084*/ 	.byte	0x00, 0xf5, 0x21, 0x00


	//----- nvinfo : EIATTR_SPARSE_MMA_MASK
	.align		4
.L_35:
        /*0088*/ 	.byte	0x03, 0x50
        /*008a*/ 	.short	0x0000


	//----- nvinfo : EIATTR_MAXREG_COUNT
	.align		4
        /*008c*/ 	.byte	0x03, 0x1b
        /*008e*/ 	.short	0x00ff


	//----- nvinfo : EIATTR_MERCURY_ISA_VERSION
	.align		4
        /*0090*/ 	.byte	0x03, 0x5f
        /*0092*/ 	.short	0x0101


	//----- nvinfo : EIATTR_VRC_CTA_INIT_COUNT
	.align		4
        /*0094*/ 	.byte	0x02, 0x4a
	.zero		1
	.zero		1


	//----- nvinfo : EIATTR_EXIT_INSTR_OFFSETS
	.align		4
        /*0098*/ 	.byte	0x04, 0x1c
        /*009a*/ 	.short	(.L_37 - .L_36)


	//   ....[0]....
.L_36:
        /*009c*/ 	.word	0x00000170


	//----- nvinfo : EIATTR_CBANK_PARAM_SIZE
	.align		4
.L_37:
        /*00a0*/ 	.byte	0x03, 0x19
        /*00a2*/ 	.short	0x0040


	//----- nvinfo : EIATTR_PARAM_CBANK
	.align		4
        /*00a4*/ 	.byte	0x04, 0x0a
        /*00a6*/ 	.short	(.L_39 - .L_38)
	.align		4
.L_38:
        /*00a8*/ 	.word	index@(.nv.constant0.pocl_dnn_conv2d_int8_relu)
        /*00ac*/ 	.short	0x0380
        /*00ae*/ 	.short	0x0040


	//----- nvinfo : EIATTR_SW_WAR
	.align		4
.L_39:
        /*00b0*/ 	.byte	0x04, 0x36
        /*00b2*/ 	.short	(.L_41 - .L_40)
.L_40:
        /*00b4*/ 	.word	0x00000008
.L_41:


//--------------------- .nv.info.pocl_mul_i32     --------------------------
	.section	.nv.info.pocl_mul_i32,"",@"SHT_CUDA_INFO"
	.sectionflags	@""
	.align	4


	//----- nvinfo : EIATTR_CUDA_API_VERSION
	.align		4
        /*0000*/ 	.byte	0x04, 0x37
        /*0002*/ 	.short	(.L_43 - .L_42)
.L_42:
        /*0004*/ 	.word	0x00000082


	//----- nvinfo : EIATTR_KPARAM_INFO
	.align		4
.L_43:
        /*0008*/ 	.byte	0x04, 0x17
        /*000a*/ 	.short	(.L_45 - .L_44)
.L_44:
        /*000c*/ 	.word	0x00000000
        /*0010*/ 	.short	0x0002
        /*0012*/ 	.short	0x0010
        /*0014*/ 	.byte	0x00, 0xf5, 0x21, 0x00


	//----- nvinfo : EIATTR_KPARAM_INFO
	.align		4
.L_45:
        /*0018*/ 	.byte	0x04, 0x17
        /*001a*/ 	.short	(.L_47 - .L_46)
.L_46:
        /*001c*/ 	.word	0x00000000
        /*0020*/ 	.short	0x0001
        /*0022*/ 	.short	0x0008
        /*0024*/ 	.byte	0x00, 0xf5, 0x21, 0x00


	//----- nvinfo : EIATTR_KPARAM_INFO
	.align		4
.L_47:
        /*0028*/ 	.byte	0x04, 0x17
        /*002a*/ 	.short	(.L_49 - .L_48)
.L_48:
        /*002c*/ 	.word	0x00000000
        /*0030*/ 	.short	0x0000
        /*0032*/ 	.short	0x0000
        /*0034*/ 	.byte	0x00, 0xf5, 0x21, 0x00


	//----- nvinfo : EIATTR_SPARSE_MMA_MASK
	.align		4
.L_49:
        /*0038*/ 	.byte	0x03, 0x50
        /*003a*/ 	.short	0x0000


	//----- nvinfo : EIATTR_MAXREG_COUNT
	.align		4
        /*003c*/ 	.byte	0x03, 0x1b
        /*003e*/ 	.short	0x00ff


	//----- nvinfo : EIATTR_MERCURY_ISA_VERSION
	.align		4
        /*0040*/ 	.byte	0x03, 0x5f
        /*0042*/ 	.short	0x0101


	//----- nvinfo : EIATTR_VRC_CTA_INIT_COUNT
	.align		4
        /*0044*/ 	.byte	0x02, 0x4a
	.zero		1
	.zero		1


	//----- nvinfo : EIATTR_EXIT_INSTR_OFFSETS
	.align		4
        /*0048*/ 	.byte	0x04, 0x1c
        /*004a*/ 	.short	(.L_51 - .L_50)


	//   ....[0]....
.L_50:
        /*004c*/ 	.word	0x00000100


	//----- nvinfo : EIATTR_CBANK_PARAM_SIZE
	.align		4
.L_51:
        /*0050*/ 	.byte	0x03, 0x19
        /*0052*/ 	.short	0x0018


	//----- nvinfo : EIATTR_PARAM_CBANK
	.align		4
        /*0054*/ 	.byte	0x04, 0x0a
        /*0056*/ 	.short	(.L_53 - .L_52)
	.align		4
.L_52:
        /*0058*/ 	.word	index@(.nv.constant0.pocl_mul_i32)
        /*005c*/ 	.short	0x0380
        /*005e*/ 	.short	0x0018


	//----- nvinfo : EIATTR_SW_WAR
	.align		4
.L_53:
        /*0060*/ 	.byte	0x04, 0x36
        /*0062*/ 	.short	(.L_55 - .L_54)
.L_54:
        /*0064*/ 	.word	0x00000008
.L_55:


//--------------------- .nv.info.pocl_add_i32     --------------------------
	.section	.nv.info.pocl_add_i32,"",@"SHT_CUDA_INFO"
	.sectionflags	@""
	.align	4


	//----- nvinfo : EIATTR_CUDA_API_VERSION
	.align		4
        /*0000*/ 	.byte	0x04, 0x37
        /*0002*/ 	.short	(.L_57 - .L_56)
.L_56:
        /*0004*/ 	.word	0x00000082


	//----- nvinfo : EIATTR_KPARAM_INFO
	.align		4
.L_57:
        /*0008*/ 	.byte	0x04, 0x17
        /*000a*/ 	.short	(.L_59 - .L_58)
.L_58:
        /*000c*/ 	.word	0x00000000
        /*0010*/ 	.short	0x0002
        /*0012*/ 	.short	0x0010
        /*0014*/ 	.byte	0x00, 0xf5, 0x21, 0x00


	//----- nvinfo : EIATTR_KPARAM_INFO
	.align		4
.L_59:
        /*0018*/ 	.byte	0x04, 0x17
        /*001a*/ 	.short	(.L_61 - .L_60)
.L_60:
        /*001c*/ 	.word	0x00000000
        /*0020*/ 	.short	0x0001
        /*0022*/ 	.short	0x0008
        /*0024*/ 	.byte	0x00, 0xf5, 0x21, 0x00


	//----- nvinfo : EIATTR_KPARAM_INFO
	.align		4
.L_61:
        /*0028*/ 	.byte	0x04, 0x17
        /*002a*/ 	.short	(.L_63 - .L_62)
.L_62:
        /*002c*/ 	.word	0x00000000
        /*0030*/ 	.short	0x0000
        /*0032*/ 	.short	0x0000
        /*0034*/ 	.byte	0x00, 0xf5, 0x21, 0x00


	//----- nvinfo : EIATTR_SPARSE_MMA_MASK
	.align		4
.L_63:
        /*0038*/ 	.byte	0x03, 0x50
        /*003a*/ 	.short	0x0000


	//----- nvinfo : EIATTR_MAXREG_COUNT
	.align		4
        /*003c*/ 	.byte	0x03, 0x1b
        /*003e*/ 	.short	0x00ff


	//----- nvinfo : EIATTR_MERCURY_ISA_VERSION
	.align		4
        /*0040*/ 	.byte	0x03, 0x5f
        /*0042*/ 	.short	0x0101


	//----- nvinfo : EIATTR_VRC_CTA_INIT_COUNT
	.align		4
        /*0044*/ 	.byte	0x02, 0x4a
	.zero		1
	.zero		1


	//----- nvinfo : EIATTR_EXIT_INSTR_OFFSETS
	.align		4
        /*0048*/ 	.byte	0x04, 0x1c
        /*004a*/ 	.short	(.L_65 - .L_64)


	//   ....[0]....
.L_64:
        /*004c*/ 	.word	0x00000100


	//----- nvinfo : EIATTR_CBANK_PARAM_SIZE
	.align		4
.L_65:
        /*0050*/ 	.byte	0x03, 0x19
        /*0052*/ 	.short	0x0018


	//----- nvinfo : EIATTR_PARAM_CBANK
	.align		4
        /*0054*/ 	.byte	0x04, 0x0a
        /*0056*/ 	.short	(.L_67 - .L_66)
	.align		4
.L_66:
        /*0058*/ 	.word	index@(.nv.constant0.pocl_add_i32)
        /*005c*/ 	.short	0x0380
        /*005e*/ 	.short	0x0018


	//----- nvinfo : EIATTR_SW_WAR
	.align		4
.L_67:
        /*0060*/ 	.byte	0x04, 0x36
        /*0062*/ 	.short	(.L_69 - .L_68)
.L_68:
        /*0064*/ 	.word	0x00000008
.L_69:


//--------------------- .nv.callgraph             --------------------------
	.section	.nv.callgraph,"",@"SHT_CUDA_CALLGRAPH"
	.align	4
	.sectionentsize	8
	.align		4
        /*0000*/ 	.word	0x00000000
	.align		4
        /*0004*/ 	.word	0xffffffff
	.align		4
        /*0008*/ 	.word	0x00000000
	.align		4
        /*000c*/ 	.word	0xfffffffe
	.align		4
        /*0010*/ 	.word	0x00000000
	.align		4
        /*0014*/ 	.word	0xfffffffd
	.align		4
        /*0018*/ 	.word	0x00000000
	.align		4
        /*001c*/ 	.word	0xfffffffc


//--------------------- .text.pocl_dnn_conv2d_int8_relu --------------------------
	.section	.text.pocl_dnn_conv2d_int8_relu,"ax",@progbits
	.align	128
        .global         pocl_dnn_conv2d_int8_relu
        .type           pocl_dnn_conv2d_int8_relu,@function
        .size           pocl_dnn_conv2d_int8_relu,(.L_x_3 - pocl_dnn_conv2d_int8_relu)
        .other          pocl_dnn_conv2d_int8_relu,@"STO_CUDA_ENTRY STV_DEFAULT"
pocl_dnn_conv2d_int8_relu:
.text.pocl_dnn_conv2d_int8_relu:
[----:B------:R-:W-:Y:S01]  /*0000*/  LDC R1, c[0x0][0x37c] ;  /* 0x0000df00ff017b82 */ /* 0x000fe20000000800 */
[----:B------:R-:W0:Y:S07]  /*0010*/  S2R R0, SR_TID.X ;  /* 0x0000000000007919 */ /* 0x000e2e0000002100 */
[----:B------:R-:W0:Y:S01]  /*0020*/  S2UR UR6, SR_CTAID.X ;  /* 0x00000000000679c3 */ /* 0x000e220000002500 */
[----:B------:R-:W1:Y:S07]  /*0030*/  LDCU.64 UR4, c[0x0][0x358] ;  /* 0x00006b00ff0477ac */ /* 0x000e6e0008000a00 */
[----:B------:R-:W0:Y:S08]  /*0040*/  LDC R13, c[0x0][0x360] ;  /* 0x0000d800ff0d7b82 */ /* 0x000e300000000800 */
[----:B------:R-:W2:Y:S08]  /*0050*/  LDC.64 R2, c[0x0][0x398] ;  /* 0x0000e600ff027b82 */ /* 0x000eb00000000a00 */
[----:B------:R-:W3:Y:S08]  /*0060*/  LDC.64 R4, c[0x0][0x3a0] ;  /* 0x0000e800ff047b82 */ /* 0x000ef00000000a00 */
[----:B------:R-:W4:Y:S01]  /*0070*/  LDC.64 R8, c[0x0][0x3a8] ;  /* 0x0000ea00ff087b82 */ /* 0x000f220000000a00 */
[----:B0-----:R-:W-:-:S04]  /*0080*/  IMAD R13, R13, UR6, R0 ;  /* 0x000000060d0d7c24 */ /* 0x001fc8000f8e0200 */
[----:B--2---:R-:W-:-:S03]  /*0090*/  IMAD.WIDE.U32 R2, R13, 0x4, R2 ;  /* 0x000000040d027825 */ /* 0x004fc600078e0002 */
[----:B------:R-:W0:Y:S03]  /*00a0*/  LDC.64 R6, c[0x0][0x3b8] ;  /* 0x0000ee00ff067b82 */ /* 0x000e260000000a00 */
[----:B-1----:R-:W2:Y:S01]  /*00b0*/  LDG.E.CONSTANT R2, desc[UR4][R2.64] ;  /* 0x0000000402027981 */ /* 0x002ea2000c1e9900 */
[----:B---3--:R-:W-:-:S04]  /*00c0*/  IMAD.WIDE.U32 R4, R13, 0x4, R4 ;  /* 0x000000040d047825 */ /* 0x008fc800078e0004 */
[----:B------:R-:W1:Y:S02]  /*00d0*/  LDC.64 R10, c[0x0][0x3b0] ;  /* 0x0000ec00ff0a7b82 */ /* 0x000e640000000a00 */
[----:B------:R-:W2:Y:S01]  /*00e0*/  LDG.E.CONSTANT R5, desc[UR4][R4.64] ;  /* 0x0000000404057981 */ /* 0x000ea2000c1e9900 */
[----:B----4-:R-:W-:-:S06]  /*00f0*/  IMAD.WIDE.U32 R8, R13, 0x4, R8 ;  /* 0x000000040d087825 */ /* 0x010fcc00078e0008 */
[----:B------:R-:W3:Y:S01]  /*0100*/  LDG.E.CONSTANT R9, desc[UR4][R8.64] ;  /* 0x0000000408097981 */ /* 0x000ee2000c1e9900 */
[----:B0-----:R-:W-:-:S04]  /*0110*/  IMAD.WIDE.U32 R6, R13, 0x4, R6 ;  /* 0x000000040d067825 */ /* 0x001fc800078e0006 */
[----:B-1----:R-:W-:-:S04]  /*0120*/  IMAD.WIDE.U32 R10, R13, 0x4, R10 ;  /* 0x000000040d0a7825 */ /* 0x002fc800078e000a */
[C---:B--2---:R-:W-:Y:S02]  /*0130*/  IMAD R15, R2.reuse, R5, RZ ;  /* 0x00000005020f7224 */ /* 0x044fe400078e02ff */
[----:B---3--:R-:W-:-:S03]  /*0140*/  IMAD R17, R2, R9, RZ ;  /* 0x0000000902117224 */ /* 0x008fc600078e02ff */
[----:B------:R-:W-:Y:S04]  /*0150*/  STG.E desc[UR4][R6.64], R15 ;  /* 0x0000000f06007986 */ /* 0x000fe8000c101904 */
[----:B------:R-:W-:Y:S01]  /*0160*/  STG.E desc[UR4][R10.64], R17 ;  /* 0x000000110a007986 */ /* 0x000fe2000c101904 */
[----:B------:R-:W-:Y:S05]  /*0170*/  EXIT ;  /* 0x000000000000794d */ /* 0x000fea0003800000 */
.L_x_0:
[----:B------:R-:W-:-:S00]  /*0180*/  BRA `(.L_x_0) ;  /* 0xfffffffc00fc7947 */ /* 0x000fc0000383ffff */
[----:B------:R-:W-:-:S00]  /*0190*/  NOP ;  /* 0x0000000000007918 */ /* 0x000fc00000000000 */
        /* <DEDUP_REMOVED lines=14> */
.L_x_3:


//--------------------- .text.pocl_mul_i32        --------------------------
	.section	.text.pocl_mul_i32,"ax",@progbits
	.align	128
        .global         pocl_mul_i32
        .type           pocl_mul_i32,@function
        .size           pocl_mul_i32,(.L_x_4 - pocl_mul_i32)
        .other          pocl_mul_i32,@"STO_CUDA_ENTRY STV_DEFAULT"
pocl_mul_i32:
.text.pocl_mul_i32:
[----:B------:R-:W-:Y:S01]  /*0000*/  LDC R1, c[0x0][0x37c] ;  /* 0x0000df00ff017b82 */ /* 0x000fe20000000800 */
[----:B------:R-:W0:Y:S07]  /*0010*/  S2R R0, SR_TID.X ;  /* 0x0000000000007919 */ /* 0x000e2e0000002100 */
[----:B------:R-:W0:Y:S01]  /*0020*/  S2UR UR6, SR_CTAID.X ;  /* 0x00000000000679c3 */ /* 0x000e220000002500 */
[----:B------:R-:W1:Y:S07]  /*0030*/  LDCU.64 UR4, c[0x0][0x358] ;  /* 0x00006b00ff0477ac */ /* 0x000e6e0008000a00 */
[----:B------:R-:W0:Y:S08]  /*0040*/  LDC R9, c[0x0][0x360] ;  /* 0x0000d800ff097b82 */ /* 0x000e300000000800 */
[----:B------:R-:W2:Y:S08]  /*0050*/  LDC.64 R2, c[0x0][0x380] ;  /* 0x0000e000ff027b82 */ /* 0x000eb00000000a00 */
[----:B------:R-:W3:Y:S01]  /*0060*/  LDC.64 R4, c[0x0][0x388] ;  /* 0x0000e200ff047b82 */ /* 0x000ee20000000a00 */
[----:B0-----:R-:W-:-:S07]  /*0070*/  IMAD R9, R9, UR6, R0 ;  /* 0x0000000609097c24 */ /* 0x001fce000f8e0200 */
[----:B------:R-:W0:Y:S01]  /*0080*/  LDC.64 R6, c[0x0][0x390] ;  /* 0x0000e400ff067b82 */ /* 0x000e220000000a00 */
[----:B--2---:R-:W-:-:S06]  /*0090*/  IMAD.WIDE.U32 R2, R9, 0x4, R2 ;  /* 0x0000000409027825 */ /* 0x004fcc00078e0002 */
[----:B-1----:R-:W2:Y:S01]  /*00a0*/  LDG.E.CONSTANT R2, desc[UR4][R2.64] ;  /* 0x0000000402027981 */ /* 0x002ea2000c1e9900 */
[----:B---3--:R-:W-:-:S06]  /*00b0*/  IMAD.WIDE.U32 R4, R9, 0x4, R4 ;  /* 0x0000000409047825 */ /* 0x008fcc00078e0004 */
[----:B------:R-:W2:Y:S01]  /*00c0*/  LDG.E.CONSTANT R5, desc[UR4][R4.64] ;  /* 0x0000000404057981 */ /* 0x000ea2000c1e9900 */
[----:B0-----:R-:W-:-:S04]  /*00d0*/  IMAD.WIDE.U32 R6, R9, 0x4, R6 ;  /* 0x0000000409067825 */ /* 0x001fc800078e0006 */
[----:B--2---:R-:W-:-:S05]  /*00e0*/  IMAD R9, R2, R5, RZ ;  /* 0x0000000502097224 */ /* 0x004fca00078e02ff */
[----:B------:R-:W-:Y:S01]  /*00f0*/  STG.E desc[UR4][R6.64], R9 ;  /* 0x0000000906007986 */ /* 0x000fe2000c101904 */
[----:B------:R-:W-:Y:S05]  /*0100*/  EXIT ;  /* 0x000000000000794d */ /* 0x000fea0003800000 */
.L_x_1:
        /* <DEDUP_REMOVED lines=15> */
.L_x_4:


//--------------------- .text.pocl_add_i32        --------------------------
	.section	.text.pocl_add_i32,"ax",@progbits
	.align	128
        .global         pocl_add_i32
        .type           pocl_add_i32,@function
        .size           pocl_add_i32,(.L_x_5 - pocl_add_i32)
        .other          pocl_add_i32,@"STO_CUDA_ENTRY STV_DEFAULT"
pocl_add_i32:
.text.pocl_add_i32:
        /* <DEDUP_REMOVED lines=13> */
[----:B0-----:R-:W-:Y:S01]  /*00d0*/  IMAD.WIDE.U32 R6, R9, 0x4, R6 ;  /* 0x0000000409067825 */ /* 0x001fe200078e0006 */
[----:B--2---:R-:W-:-:S05]  /*00e0*/  IADD3 R9, PT, PT, R2, R5, RZ ;  /* 0x0000000502097210 */ /* 0x004fca0007ffe0ff */
[----:B------:R-:W-:Y:S01]  /*00f0*/  STG.E desc[UR4][R6.64], R9 ;  /* 0x0000000906007986 */ /* 0x000fe2000c101904 */
[----:B------:R-:W-:Y:S05]  /*0100*/  EXIT ;  /* 0x000000000000794d */ /* 0x000fea0003800000 */
.L_x_2:
        /* <DEDUP_REMOVED lines=15> */
.L_x_5:


//--------------------- .nv.shared.reserved.0     --------------------------
	.section	.nv.shared.reserved.0,"aw",@nobits
	.weak		__nv_reservedSMEM_offset_0_alias
	.size		__nv_reservedSMEM_offset_0_alias, 0, 64
	.other		__nv_reservedSMEM_offset_0_alias,@"STO_CUDA_RESERVED_SHARED STV_DEFAULT"
__nv_reservedSMEM_offset_0_alias:
	.zero		0
	.zero		64


//--------------------- .nv.constant0.pocl_dnn_conv2d_int8_relu --------------------------
	.section	.nv.constant0.pocl_dnn_conv2d_int8_relu,"a",@progbits
	.sectionflags	@""
	.align	4
.nv.constant0.pocl_dnn_conv2d_int8_relu:
	.zero		960


//--------------------- .nv.constant0.pocl_mul_i32 --------------------------
	.section	.nv.constant0.pocl_mul_i32,"a",@progbits
	.sectionflags	@""
	.align	4
.nv.constant0.pocl_mul_i32:
	.zero		920


//--------------------- .nv.constant0.pocl_add_i32 --------------------------
	.section	.nv.constant0.pocl_add_i32,"a",@progbits
	.sectionflags	@""
	.align	4
.nv.constant0.pocl_add_i32:
	.zero		920


//--------------------- SYMBOLS --------------------------

	.type		.nv.reservedSmem.offset0,@object
	.size		.nv.reservedSmem.offset0,0x4
